//
// Generated by NVIDIA NVVM Compiler
//
// Compiler Build ID: CL-36424714
// Cuda compilation tools, release 13.0, V13.0.88
// Based on NVVM 20.0.0
//

.version 9.0
.target sm_100
.address_size 64

	// .globl	_Z11recordSmIdsPiiS_

.visible .entry _Z11recordSmIdsPiiS_(
	.param .u64 .ptr .align 1 _Z11recordSmIdsPiiS__param_0,
	.param .u32 _Z11recordSmIdsPiiS__param_1,
	.param .u64 .ptr .align 1 _Z11recordSmIdsPiiS__param_2
)
{
	.reg .pred 	%p<2>;
	.reg .b32 	%r<4>;
	.reg .b64 	%rd<7>;

	ld.param.u64 	%rd2, [_Z11recordSmIdsPiiS__param_0];
	ld.param.u64 	%rd1, [_Z11recordSmIdsPiiS__param_2];
	cvta.to.global.u64 	%rd3, %rd2;
	mov.u32 	%r1, %ctaid.x;
	mul.wide.u32 	%rd4, %r1, 4;
	add.s64 	%rd5, %rd3, %rd4;
	atom.relaxed.global.cas.b32 	%r2, [%rd5], -1, %r1;
	setp.ne.s32 	%p1, %r2, -1;
	@%p1 bra 	$L__BB0_2;
	cvta.to.global.u64 	%rd6, %rd1;
	atom.global.add.u32 	%r3, [%rd6], 1;
$L__BB0_2:
	ret;

}


// ===== COMPILED SASS (sm_100) =====

	.target	sm_100

	.elftype	@"ET_EXEC"


//--------------------- .note.nv.tkinfo           --------------------------
	.section	.note.nv.tkinfo,"",@"SHT_NOTE"
	.sectionflags	@"SHF_NOTE_NV_TKINFO"
	.tkinfo
        /*0018*/ 	.word	0x00000002
        /*0030*/ 	.string	""
        /*0030*/ 	.string	"ptxas"
        /*0030*/ 	.string	"Cuda compilation tools, release 13.0, V13.0.88"
        /*0030*/ 	.string	"Build cuda_13.0.r13.0/compiler.36424714_0"
        /*0030*/ 	.string	"-arch sm_100 -m 64 "



//--------------------- .note.nv.cuinfo           --------------------------
	.section	.note.nv.cuinfo,"",@"SHT_NOTE"
	.sectionflags	@"SHF_NOTE_NV_CUINFO"
        /*0018*/ 	.short	0x0002
        /*001a*/ 	.short	0x0064
        /*001c*/ 	.short	0x0082
	.zero		2


//--------------------- .nv.info                  --------------------------
	.section	.nv.info,"",@"SHT_CUDA_INFO"
	.align	4


	//----- nvinfo : EIATTR_REGCOUNT
	.align		4
        /*0000*/ 	.byte	0x04, 0x2f
        /*0002*/ 	.short	(.L_1 - .L_0)
	.align		4
.L_0:
        /*0004*/ 	.word	index@(_Z11recordSmIdsPiiS_)
        /*0008*/ 	.word	0x00000008


	//----- nvinfo : EIATTR_FRAME_SIZE
	.align		4
.L_1:
        /*000c*/ 	.byte	0x04, 0x11
        /*000e*/ 	.short	(.L_3 - .L_2)
	.align		4
.L_2:
        /*0010*/ 	.word	index@(_Z11recordSmIdsPiiS_)
        /*0014*/ 	.word	0x00000000


	//----- nvinfo : EIATTR_MIN_STACK_SIZE
	.align		4
.L_3:
        /*0018*/ 	.byte	0x04, 0x12
        /*001a*/ 	.short	(.L_5 - .L_4)
	.align		4
.L_4:
        /*001c*/ 	.word	index@(_Z11recordSmIdsPiiS_)
        /*0020*/ 	.word	0x00000000
.L_5:


//--------------------- .nv.compat                --------------------------
	.section	.nv.compat,"",@"SHT_CUDA_COMPAT_INFO"
	.align	4
        /*0000*/ 	.byte	0x02, 0x09, 0x00, 0x00, 0x02, 0x02, 0x01, 0x00, 0x02, 0x05, 0x05, 0x00, 0x03, 0x07, 0x01, 0x01
        /*0010*/ 	.byte	0x02, 0x03, 0x00, 0x00, 0x02, 0x06, 0x01, 0x00, 0x04, 0x0b, 0x08, 0x00, 0x09, 0x00, 0x00, 0x00
        /*0020*/ 	.byte	0x00, 0x00, 0x00, 0x00


//--------------------- .nv.info._Z11recordSmIdsPiiS_ --------------------------
	.section	.nv.info._Z11recordSmIdsPiiS_,"",@"SHT_CUDA_INFO"
	.sectionflags	@""
	.align	4


	//----- nvinfo : EIATTR_CUDA_API_VERSION
	.align		4
        /*0000*/ 	.byte	0x04, 0x37
        /*0002*/ 	.short	(.L_7 - .L_6)
.L_6:
        /*0004*/ 	.word	0x00000082


	//----- nvinfo : EIATTR_KPARAM_INFO
	.align		4
.L_7:
        /*0008*/ 	.byte	0x04, 0x17
        /*000a*/ 	.short	(.L_9 - .L_8)
.L_8:
        /*000c*/ 	.word	0x00000000
        /*0010*/ 	.short	0x0002
        /*0012*/ 	.short	0x0010
        /*0014*/ 	.byte	0x00, 0xf5, 0x21, 0x00


	//----- nvinfo : EIATTR_KPARAM_INFO
	.align		4
.L_9:
        /*0018*/ 	.byte	0x04, 0x17
        /*001a*/ 	.short	(.L_11 - .L_10)
.L_10:
        /*001c*/ 	.word	0x00000000
        /*0020*/ 	.short	0x0001
        /*0022*/ 	.short	0x0008
        /*0024*/ 	.byte	0x00, 0xf0, 0x11, 0x00


	//----- nvinfo : EIATTR_KPARAM_INFO
	.align		4
.L_11:
        /*0028*/ 	.byte	0x04, 0x17
        /*002a*/ 	.short	(.L_13 - .L_12)
.L_12:
        /*002c*/ 	.word	0x00000000
        /*0030*/ 	.short	0x0000
        /*0032*/ 	.short	0x0000
        /*0034*/ 	.byte	0x00, 0xf5, 0x21, 0x00


	//----- nvinfo : EIATTR_SPARSE_MMA_MASK
	.align		4
.L_13:
        /*0038*/ 	.byte	0x03, 0x50
        /*003a*/ 	.short	0x0000


	//----- nvinfo : EIATTR_MAXREG_COUNT
	.align		4
        /*003c*/ 	.byte	0x03, 0x1b
        /*003e*/ 	.short	0x00ff


	//----- nvinfo : EIATTR_MERCURY_ISA_VERSION
	.align		4
        /*0040*/ 	.byte	0x03, 0x5f
        /*0042*/ 	.short	0x0101


	//----- nvinfo : EIATTR_INT_WARP_WIDE_INSTR_OFFSETS
	.align		4
        /*0044*/ 	.byte	0x04, 0x31
        /*0046*/ 	.short	(.L_15 - .L_14)


	//   ....[0]....
.L_14:
        /*0048*/ 	.word	0x000000a0


	//----- nvinfo : EIATTR_VRC_CTA_INIT_COUNT
	.align		4
.L_15:
        /*004c*/ 	.byte	0x02, 0x4a
	.zero		1
	.zero		1


	//----- nvinfo : EIATTR_EXIT_INSTR_OFFSETS
	.align		4
        /*0050*/ 	.byte	0x04, 0x1c
        /*0052*/ 	.short	(.L_17 - .L_16)


	//   ....[0]....
.L_16:
        /*0054*/ 	.word	0x00000070


	//   ....[1]....
        /*0058*/ 	.word	0x00000100


	//----- nvinfo : EIATTR_CBANK_PARAM_SIZE
	.align		4
.L_17:
        /*005c*/ 	.byte	0x03, 0x19
        /*005e*/ 	.short	0x0018


	//----- nvinfo : EIATTR_PARAM_CBANK
	.align		4
        /*0060*/ 	.byte	0x04, 0x0a
        /*0062*/ 	.short	(.L_19 - .L_18)
	.align		4
.L_18:
        /*0064*/ 	.word	index@(.nv.constant0._Z11recordSmIdsPiiS_)
        /*0068*/ 	.short	0x0380
        /*006a*/ 	.short	0x0018


	//----- nvinfo : EIATTR_SW_WAR
	.align		4
.L_19:
        /*006c*/ 	.byte	0x04, 0x36
        /*006e*/ 	.short	(.L_21 - .L_20)
.L_20:
        /*0070*/ 	.word	0x00000008
.L_21:


//--------------------- .nv.callgraph             --------------------------
	.section	.nv.callgraph,"",@"SHT_CUDA_CALLGRAPH"
	.align	4
	.sectionentsize	8
	.align		4
        /*0000*/ 	.word	0x00000000
	.align		4
        /*0004*/ 	.word	0xffffffff
	.align		4
        /*0008*/ 	.word	0x00000000
	.align		4
        /*000c*/ 	.word	0xfffffffe
	.align		4
        /*0010*/ 	.word	0x00000000
	.align		4
        /*0014*/ 	.word	0xfffffffd
	.align		4
        /*0018*/ 	.word	0x00000000
	.align		4
        /*001c*/ 	.word	0xfffffffc


//--------------------- .text._Z11recordSmIdsPiiS_ --------------------------
	.section	.text._Z11recordSmIdsPiiS_,"ax",@progbits
	.align	128
        .global         _Z11recordSmIdsPiiS_
        .type           _Z11recordSmIdsPiiS_,@function
        .size           _Z11recordSmIdsPiiS_,(.L_x_1 - _Z11recordSmIdsPiiS_)
        .other          _Z11recordSmIdsPiiS_,@"STO_CUDA_ENTRY STV_DEFAULT"
_Z11recordSmIdsPiiS_:
.text._Z11recordSmIdsPiiS_:
[----:B------:R-:W-:Y:S01]  /*0000*/  LDC R1, c[0x0][0x37c] ;  /* 0x0000df00ff017b82 */ /* 0x000fe20000000800 */
[----:B------:R-:W0:Y:S07]  /*0010*/  S2R R5, SR_CTAID.X ;  /* 0x0000000000057919 */ /* 0x000e2e0000002500 */
[----:B------:R-:W0:Y:S01]  /*0020*/  LDC.64 R2, c[0x0][0x380] ;  /* 0x0000e000ff027b82 */ /* 0x000e220000000a00 */
[----:B------:R-:W-:Y:S01]  /*0030*/  MOV R4, 0xffffffff ;  /* 0xffffffff00047802 */ /* 0x000fe20000000f00 */
[----:B0-----:R-:W-:-:S06]  /*0040*/  IMAD.WIDE.U32 R2, R5, 0x4, R2 ;  /* 0x0000000405027825 */ /* 0x001fcc00078e0002 */
[----:B------:R-:W2:Y:S02]  /*0050*/  ATOMG.E.CAS.STRONG.GPU PT, R2, [R2], R4, R5 ;  /* 0x00000004020273a9 */ /* 0x000ea400001ee105 */
[----:B--2---:R-:W-:-:S13]  /*0060*/  ISETP.NE.AND P0, PT, R2, -0x1, PT ;  /* 0xffffffff0200780c */ /* 0x004fda0003f05270 */
[----:B------:R-:W-:Y:S05]  /*0070*/  @P0 EXIT ;  /* 0x000000000000094d */ /* 0x000fea0003800000 */
[----:B------:R-:W0:Y:S01]  /*0080*/  S2R R0, SR_LANEID ;  /* 0x0000000000007919 */ /* 0x000e220000000000 */
[----:B------:R-:W1:Y:S01]  /*0090*/  LDC.64 R2, c[0x0][0x390] ;  /* 0x0000e400ff027b82 */ /* 0x000e620000000a00 */
[----:B------:R-:W-:Y:S01]  /*00a0*/  VOTEU.ANY UR6, UPT, PT ;  /* 0x0000000000067886 */ /* 0x000fe200038e0100 */
[----:B------:R-:W1:Y:S01]  /*00b0*/  LDCU.64 UR4, c[0x0][0x358] ;  /* 0x00006b00ff0477ac */ /* 0x000e620008000a00 */
[----:B------:R-:W1:Y:S01]  /*00c0*/  POPC R5, UR6 ;  /* 0x0000000600057d09 */ /* 0x000e620008000000 */
[----:B------:R-:W-:-:S06]  /*00d0*/  UFLO.U32 UR7, UR6 ;  /* 0x00000006000772bd */ /* 0x000fcc00080e0000 */
[----:B0-----:R-:W-:-:S13]  /*00e0*/  ISETP.EQ.U32.AND P0, PT, R0, UR7, PT ;  /* 0x0000000700007c0c */ /* 0x001fda000bf02070 */
[----:B-1----:R-:W-:Y:S01]  /*00f0*/  @P0 REDG.E.ADD.STRONG.GPU desc[UR4][R2.64], R5 ;  /* 0x000000050200098e */ /* 0x002fe2000c12e104 */
[----:B------:R-:W-:Y:S05]  /*0100*/  EXIT ;  /* 0x000000000000794d */ /* 0x000fea0003800000 */
.L_x_0:
[----:B------:R-:W-:-:S00]  /*0110*/  BRA `(.L_x_0) ;  /* 0xfffffffc00fc7947 */ /* 0x000fc0000383ffff */
[----:B------:R-:W-:-:S00]  /*0120*/  NOP ;  /* 0x0000000000007918 */ /* 0x000fc00000000000 */
        /* <DEDUP_REMOVED lines=13> */
.L_x_1:


//--------------------- .nv.shared.reserved.0     --------------------------
	.section	.nv.shared.reserved.0,"aw",@nobits
	.weak		__nv_reservedSMEM_offset_0_alias
	.size		__nv_reservedSMEM_offset_0_alias, 0, 64
	.other		__nv_reservedSMEM_offset_0_alias,@"STO_CUDA_RESERVED_SHARED STV_DEFAULT"
__nv_reservedSMEM_offset_0_alias:
	.zero		0
	.zero		64


//--------------------- .nv.constant0._Z11recordSmIdsPiiS_ --------------------------
	.section	.nv.constant0._Z11recordSmIdsPiiS_,"a",@progbits
	.sectionflags	@""
	.align	4
.nv.constant0._Z11recordSmIdsPiiS_:
	.zero		920


//--------------------- SYMBOLS --------------------------

	.type		.nv.reservedSmem.offset0,@object
	.size		.nv.reservedSmem.offset0,0x4
